//
// Generated by NVIDIA NVVM Compiler
//
// Compiler Build ID: CL-36424714
// Cuda compilation tools, release 13.0, V13.0.88
// Based on NVVM 20.0.0
//

.version 9.0
.target sm_100
.address_size 64

	// .globl	_Z10matrix_mulIfEvPT_PKS0_S3_iii
// _ZZ10matrix_mulIfEvPT_PKS0_S3_iiiE2la has been demoted
// _ZZ10matrix_mulIfEvPT_PKS0_S3_iiiE2lb has been demoted

.visible .entry _Z10matrix_mulIfEvPT_PKS0_S3_iii(
	.param .u64 .ptr .align 1 _Z10matrix_mulIfEvPT_PKS0_S3_iii_param_0,
	.param .u64 .ptr .align 1 _Z10matrix_mulIfEvPT_PKS0_S3_iii_param_1,
	.param .u64 .ptr .align 1 _Z10matrix_mulIfEvPT_PKS0_S3_iii_param_2,
	.param .u32 _Z10matrix_mulIfEvPT_PKS0_S3_iii_param_3,
	.param .u32 _Z10matrix_mulIfEvPT_PKS0_S3_iii_param_4,
	.param .u32 _Z10matrix_mulIfEvPT_PKS0_S3_iii_param_5
)
{
	.reg .pred 	%p<12>;
	.reg .b32 	%r<42>;
	.reg .b32 	%f<111>;
	.reg .b64 	%rd<13>;
	// demoted variable
	.shared .align 4 .b8 _ZZ10matrix_mulIfEvPT_PKS0_S3_iiiE2la[4096];
	// demoted variable
	.shared .align 4 .b8 _ZZ10matrix_mulIfEvPT_PKS0_S3_iiiE2lb[4096];
	ld.param.u64 	%rd4, [_Z10matrix_mulIfEvPT_PKS0_S3_iii_param_0];
	ld.param.u64 	%rd5, [_Z10matrix_mulIfEvPT_PKS0_S3_iii_param_1];
	ld.param.u64 	%rd6, [_Z10matrix_mulIfEvPT_PKS0_S3_iii_param_2];
	ld.param.u32 	%r23, [_Z10matrix_mulIfEvPT_PKS0_S3_iii_param_3];
	ld.param.u32 	%r24, [_Z10matrix_mulIfEvPT_PKS0_S3_iii_param_4];
	ld.param.u32 	%r25, [_Z10matrix_mulIfEvPT_PKS0_S3_iii_param_5];
	mov.u32 	%r26, %ntid.x;
	mov.u32 	%r27, %ctaid.x;
	mov.u32 	%r37, %tid.x;
	mad.lo.s32 	%r2, %r26, %r27, %r37;
	mov.u32 	%r28, %ntid.y;
	mov.u32 	%r29, %ctaid.y;
	mov.u32 	%r39, %tid.y;
	mad.lo.s32 	%r4, %r28, %r29, %r39;
	setp.lt.s32 	%p1, %r24, 1;
	mov.f32 	%f110, 0f00000000;
	@%p1 bra 	$L__BB0_7;
	add.s32 	%r30, %r24, 31;
	shr.u32 	%r31, %r30, 5;
	shl.b32 	%r32, %r39, 7;
	mov.u32 	%r33, _ZZ10matrix_mulIfEvPT_PKS0_S3_iiiE2la;
	add.s32 	%r5, %r33, %r32;
	shl.b32 	%r34, %r37, 2;
	add.s32 	%r6, %r5, %r34;
	mov.u32 	%r35, _ZZ10matrix_mulIfEvPT_PKS0_S3_iiiE2lb;
	add.s32 	%r8, %r35, %r34;
	add.s32 	%r7, %r8, %r32;
	neg.s32 	%r41, %r31;
	mad.lo.s32 	%r40, %r39, %r25, %r2;
	shl.b32 	%r11, %r25, 5;
	mad.lo.s32 	%r38, %r24, %r4, %r37;
	cvta.to.global.u64 	%rd1, %rd5;
	cvta.to.global.u64 	%rd2, %rd6;
	mov.f32 	%f110, 0f00000000;
$L__BB0_2:
	setp.ge.s32 	%p2, %r4, %r23;
	mul.wide.s32 	%rd7, %r38, 4;
	add.s64 	%rd3, %rd1, %rd7;
	setp.ge.s32 	%p3, %r37, %r24;
	mov.f32 	%f108, 0f00000000;
	or.pred  	%p4, %p3, %p2;
	@%p4 bra 	$L__BB0_4;
	ld.global.f32 	%f108, [%rd3];
$L__BB0_4:
	setp.ge.s32 	%p5, %r2, %r25;
	st.shared.f32 	[%r6], %f108;
	setp.ge.s32 	%p6, %r39, %r24;
	mov.f32 	%f109, 0f00000000;
	or.pred  	%p7, %p5, %p6;
	@%p7 bra 	$L__BB0_6;
	mul.wide.s32 	%rd8, %r40, 4;
	add.s64 	%rd9, %rd2, %rd8;
	ld.global.f32 	%f109, [%rd9];
$L__BB0_6:
	st.shared.f32 	[%r7], %f109;
	bar.sync 	0;
	ld.shared.f32 	%f12, [%r5];
	ld.shared.f32 	%f13, [%r8];
	fma.rn.f32 	%f14, %f12, %f13, %f110;
	ld.shared.f32 	%f15, [%r5+4];
	ld.shared.f32 	%f16, [%r8+128];
	fma.rn.f32 	%f17, %f15, %f16, %f14;
	ld.shared.f32 	%f18, [%r5+8];
	ld.shared.f32 	%f19, [%r8+256];
	fma.rn.f32 	%f20, %f18, %f19, %f17;
	ld.shared.f32 	%f21, [%r5+12];
	ld.shared.f32 	%f22, [%r8+384];
	fma.rn.f32 	%f23, %f21, %f22, %f20;
	ld.shared.f32 	%f24, [%r5+16];
	ld.shared.f32 	%f25, [%r8+512];
	fma.rn.f32 	%f26, %f24, %f25, %f23;
	ld.shared.f32 	%f27, [%r5+20];
	ld.shared.f32 	%f28, [%r8+640];
	fma.rn.f32 	%f29, %f27, %f28, %f26;
	ld.shared.f32 	%f30, [%r5+24];
	ld.shared.f32 	%f31, [%r8+768];
	fma.rn.f32 	%f32, %f30, %f31, %f29;
	ld.shared.f32 	%f33, [%r5+28];
	ld.shared.f32 	%f34, [%r8+896];
	fma.rn.f32 	%f35, %f33, %f34, %f32;
	ld.shared.f32 	%f36, [%r5+32];
	ld.shared.f32 	%f37, [%r8+1024];
	fma.rn.f32 	%f38, %f36, %f37, %f35;
	ld.shared.f32 	%f39, [%r5+36];
	ld.shared.f32 	%f40, [%r8+1152];
	fma.rn.f32 	%f41, %f39, %f40, %f38;
	ld.shared.f32 	%f42, [%r5+40];
	ld.shared.f32 	%f43, [%r8+1280];
	fma.rn.f32 	%f44, %f42, %f43, %f41;
	ld.shared.f32 	%f45, [%r5+44];
	ld.shared.f32 	%f46, [%r8+1408];
	fma.rn.f32 	%f47, %f45, %f46, %f44;
	ld.shared.f32 	%f48, [%r5+48];
	ld.shared.f32 	%f49, [%r8+1536];
	fma.rn.f32 	%f50, %f48, %f49, %f47;
	ld.shared.f32 	%f51, [%r5+52];
	ld.shared.f32 	%f52, [%r8+1664];
	fma.rn.f32 	%f53, %f51, %f52, %f50;
	ld.shared.f32 	%f54, [%r5+56];
	ld.shared.f32 	%f55, [%r8+1792];
	fma.rn.f32 	%f56, %f54, %f55, %f53;
	ld.shared.f32 	%f57, [%r5+60];
	ld.shared.f32 	%f58, [%r8+1920];
	fma.rn.f32 	%f59, %f57, %f58, %f56;
	ld.shared.f32 	%f60, [%r5+64];
	ld.shared.f32 	%f61, [%r8+2048];
	fma.rn.f32 	%f62, %f60, %f61, %f59;
	ld.shared.f32 	%f63, [%r5+68];
	ld.shared.f32 	%f64, [%r8+2176];
	fma.rn.f32 	%f65, %f63, %f64, %f62;
	ld.shared.f32 	%f66, [%r5+72];
	ld.shared.f32 	%f67, [%r8+2304];
	fma.rn.f32 	%f68, %f66, %f67, %f65;
	ld.shared.f32 	%f69, [%r5+76];
	ld.shared.f32 	%f70, [%r8+2432];
	fma.rn.f32 	%f71, %f69, %f70, %f68;
	ld.shared.f32 	%f72, [%r5+80];
	ld.shared.f32 	%f73, [%r8+2560];
	fma.rn.f32 	%f74, %f72, %f73, %f71;
	ld.shared.f32 	%f75, [%r5+84];
	ld.shared.f32 	%f76, [%r8+2688];
	fma.rn.f32 	%f77, %f75, %f76, %f74;
	ld.shared.f32 	%f78, [%r5+88];
	ld.shared.f32 	%f79, [%r8+2816];
	fma.rn.f32 	%f80, %f78, %f79, %f77;
	ld.shared.f32 	%f81, [%r5+92];
	ld.shared.f32 	%f82, [%r8+2944];
	fma.rn.f32 	%f83, %f81, %f82, %f80;
	ld.shared.f32 	%f84, [%r5+96];
	ld.shared.f32 	%f85, [%r8+3072];
	fma.rn.f32 	%f86, %f84, %f85, %f83;
	ld.shared.f32 	%f87, [%r5+100];
	ld.shared.f32 	%f88, [%r8+3200];
	fma.rn.f32 	%f89, %f87, %f88, %f86;
	ld.shared.f32 	%f90, [%r5+104];
	ld.shared.f32 	%f91, [%r8+3328];
	fma.rn.f32 	%f92, %f90, %f91, %f89;
	ld.shared.f32 	%f93, [%r5+108];
	ld.shared.f32 	%f94, [%r8+3456];
	fma.rn.f32 	%f95, %f93, %f94, %f92;
	ld.shared.f32 	%f96, [%r5+112];
	ld.shared.f32 	%f97, [%r8+3584];
	fma.rn.f32 	%f98, %f96, %f97, %f95;
	ld.shared.f32 	%f99, [%r5+116];
	ld.shared.f32 	%f100, [%r8+3712];
	fma.rn.f32 	%f101, %f99, %f100, %f98;
	ld.shared.f32 	%f102, [%r5+120];
	ld.shared.f32 	%f103, [%r8+3840];
	fma.rn.f32 	%f104, %f102, %f103, %f101;
	ld.shared.f32 	%f105, [%r5+124];
	ld.shared.f32 	%f106, [%r8+3968];
	fma.rn.f32 	%f110, %f105, %f106, %f104;
	bar.sync 	0;
	add.s32 	%r41, %r41, 1;
	setp.ne.s32 	%p8, %r41, 0;
	add.s32 	%r40, %r40, %r11;
	add.s32 	%r39, %r39, 32;
	add.s32 	%r38, %r38, 32;
	add.s32 	%r37, %r37, 32;
	@%p8 bra 	$L__BB0_2;
$L__BB0_7:
	setp.ge.s32 	%p9, %r4, %r23;
	setp.ge.s32 	%p10, %r2, %r25;
	or.pred  	%p11, %p9, %p10;
	@%p11 bra 	$L__BB0_9;
	mad.lo.s32 	%r36, %r25, %r4, %r2;
	cvta.to.global.u64 	%rd10, %rd4;
	mul.wide.s32 	%rd11, %r36, 4;
	add.s64 	%rd12, %rd10, %rd11;
	st.global.f32 	[%rd12], %f110;
$L__BB0_9:
	ret;

}


// ===== COMPILED SASS (sm_100) =====

	.target	sm_100

	.elftype	@"ET_EXEC"


//--------------------- .note.nv.tkinfo           --------------------------
	.section	.note.nv.tkinfo,"",@"SHT_NOTE"
	.sectionflags	@"SHF_NOTE_NV_TKINFO"
	.tkinfo
        /*0018*/ 	.word	0x00000002
        /*0030*/ 	.string	""
        /*0030*/ 	.string	"ptxas"
        /*0030*/ 	.string	"Cuda compilation tools, release 13.0, V13.0.88"
        /*0030*/ 	.string	"Build cuda_13.0.r13.0/compiler.36424714_0"
        /*0030*/ 	.string	"-arch sm_100 -m 64 "



//--------------------- .note.nv.cuinfo           --------------------------
	.section	.note.nv.cuinfo,"",@"SHT_NOTE"
	.sectionflags	@"SHF_NOTE_NV_CUINFO"
        /*0018*/ 	.short	0x0002
        /*001a*/ 	.short	0x0064
        /*001c*/ 	.short	0x0082
	.zero		2


//--------------------- .nv.info                  --------------------------
	.section	.nv.info,"",@"SHT_CUDA_INFO"
	.align	4


	//----- nvinfo : EIATTR_REGCOUNT
	.align		4
        /*0000*/ 	.byte	0x04, 0x2f
        /*0002*/ 	.short	(.L_1 - .L_0)
	.align		4
.L_0:
        /*0004*/ 	.word	index@(_Z10matrix_mulIfEvPT_PKS0_S3_iii)
        /*0008*/ 	.word	0x00000020


	//----- nvinfo : EIATTR_FRAME_SIZE
	.align		4
.L_1:
        /*000c*/ 	.byte	0x04, 0x11
        /*000e*/ 	.short	(.L_3 - .L_2)
	.align		4
.L_2:
        /*0010*/ 	.word	index@(_Z10matrix_mulIfEvPT_PKS0_S3_iii)
        /*0014*/ 	.word	0x00000000


	//----- nvinfo : EIATTR_MIN_STACK_SIZE
	.align		4
.L_3:
        /*0018*/ 	.byte	0x04, 0x12
        /*001a*/ 	.short	(.L_5 - .L_4)
	.align		4
.L_4:
        /*001c*/ 	.word	index@(_Z10matrix_mulIfEvPT_PKS0_S3_iii)
        /*0020*/ 	.word	0x00000000
.L_5:


//--------------------- .nv.compat                --------------------------
	.section	.nv.compat,"",@"SHT_CUDA_COMPAT_INFO"
	.align	4
        /*0000*/ 	.byte	0x02, 0x09, 0x00, 0x00, 0x02, 0x02, 0x01, 0x00, 0x02, 0x05, 0x05, 0x00, 0x03, 0x07, 0x01, 0x01
        /*0010*/ 	.byte	0x02, 0x03, 0x00, 0x00, 0x02, 0x06, 0x01, 0x00, 0x04, 0x0b, 0x08, 0x00, 0x09, 0x00, 0x00, 0x00
        /*0020*/ 	.byte	0x00, 0x00, 0x00, 0x00


//--------------------- .nv.info._Z10matrix_mulIfEvPT_PKS0_S3_iii --------------------------
	.section	.nv.info._Z10matrix_mulIfEvPT_PKS0_S3_iii,"",@"SHT_CUDA_INFO"
	.sectionflags	@""
	.align	4


	//----- nvinfo : EIATTR_CUDA_API_VERSION
	.align		4
        /*0000*/ 	.byte	0x04, 0x37
        /*0002*/ 	.short	(.L_7 - .L_6)
.L_6:
        /*0004*/ 	.word	0x00000082


	//----- nvinfo : EIATTR_KPARAM_INFO
	.align		4
.L_7:
        /*0008*/ 	.byte	0x04, 0x17
        /*000a*/ 	.short	(.L_9 - .L_8)
.L_8:
        /*000c*/ 	.word	0x00000000
        /*0010*/ 	.short	0x0005
        /*0012*/ 	.short	0x0020
        /*0014*/ 	.byte	0x00, 0xf0, 0x11, 0x00


	//----- nvinfo : EIATTR_KPARAM_INFO
	.align		4
.L_9:
        /*0018*/ 	.byte	0x04, 0x17
        /*001a*/ 	.short	(.L_11 - .L_10)
.L_10:
        /*001c*/ 	.word	0x00000000
        /*0020*/ 	.short	0x0004
        /*0022*/ 	.short	0x001c
        /*0024*/ 	.byte	0x00, 0xf0, 0x11, 0x00


	//----- nvinfo : EIATTR_KPARAM_INFO
	.align		4
.L_11:
        /*0028*/ 	.byte	0x04, 0x17
        /*002a*/ 	.short	(.L_13 - .L_12)
.L_12:
        /*002c*/ 	.word	0x00000000
        /*0030*/ 	.short	0x0003
        /*0032*/ 	.short	0x0018
        /*0034*/ 	.byte	0x00, 0xf0, 0x11, 0x00


	//----- nvinfo : EIATTR_KPARAM_INFO
	.align		4
.L_13:
        /*0038*/ 	.byte	0x04, 0x17
        /*003a*/ 	.short	(.L_15 - .L_14)
.L_14:
        /*003c*/ 	.word	0x00000000
        /*0040*/ 	.short	0x0002
        /*0042*/ 	.short	0x0010
        /*0044*/ 	.byte	0x00, 0xf5, 0x21, 0x00


	//----- nvinfo : EIATTR_KPARAM_INFO
	.align		4
.L_15:
        /*0048*/ 	.byte	0x04, 0x17
        /*004a*/ 	.short	(.L_17 - .L_16)
.L_16:
        /*004c*/ 	.word	0x00000000
        /*0050*/ 	.short	0x0001
        /*0052*/ 	.short	0x0008
        /*0054*/ 	.byte	0x00, 0xf5, 0x21, 0x00


	//----- nvinfo : EIATTR_KPARAM_INFO
	.align		4
.L_17:
        /*0058*/ 	.byte	0x04, 0x17
        /*005a*/ 	.short	(.L_19 - .L_18)
.L_18:
        /*005c*/ 	.word	0x00000000
        /*0060*/ 	.short	0x0000
        /*0062*/ 	.short	0x0000
        /*0064*/ 	.byte	0x00, 0xf5, 0x21, 0x00


	//----- nvinfo : EIATTR_SPARSE_MMA_MASK
	.align		4
.L_19:
        /*0068*/ 	.byte	0x03, 0x50
        /*006a*/ 	.short	0x0000


	//----- nvinfo : EIATTR_MAXREG_COUNT
	.align		4
        /*006c*/ 	.byte	0x03, 0x1b
        /*006e*/ 	.short	0x00ff


	//----- nvinfo : EIATTR_NUM_BARRIERS
	.align		4
        /*0070*/ 	.byte	0x02, 0x4c
        /*0072*/ 	.byte	0x01
	.zero		1


	//----- nvinfo : EIATTR_MERCURY_ISA_VERSION
	.align		4
        /*0074*/ 	.byte	0x03, 0x5f
        /*0076*/ 	.short	0x0101


	//----- nvinfo : EIATTR_VRC_CTA_INIT_COUNT
	.align		4
        /*0078*/ 	.byte	0x02, 0x4a
	.zero		1
	.zero		1


	//----- nvinfo : EIATTR_EXIT_INSTR_OFFSETS
	.align		4
        /*007c*/ 	.byte	0x04, 0x1c
        /*007e*/ 	.short	(.L_21 - .L_20)


	//   ....[0]....
.L_20:
        /*0080*/ 	.word	0x00000840


	//   ....[1]....
        /*0084*/ 	.word	0x00000890


	//----- nvinfo : EIATTR_CBANK_PARAM_SIZE
	.align		4
.L_21:
        /*0088*/ 	.byte	0x03, 0x19
        /*008a*/ 	.short	0x0024


	//----- nvinfo : EIATTR_PARAM_CBANK
	.align		4
        /*008c*/ 	.byte	0x04, 0x0a
        /*008e*/ 	.short	(.L_23 - .L_22)
	.align		4
.L_22:
        /*0090*/ 	.word	index@(.nv.constant0._Z10matrix_mulIfEvPT_PKS0_S3_iii)
        /*0094*/ 	.short	0x0380
        /*0096*/ 	.short	0x0024


	//----- nvinfo : EIATTR_SW_WAR
	.align		4
.L_23:
        /*0098*/ 	.byte	0x04, 0x36
        /*009a*/ 	.short	(.L_25 - .L_24)
.L_24:
        /*009c*/ 	.word	0x00000008
.L_25:


//--------------------- .nv.callgraph             --------------------------
	.section	.nv.callgraph,"",@"SHT_CUDA_CALLGRAPH"
	.align	4
	.sectionentsize	8
	.align		4
        /*0000*/ 	.word	0x00000000
	.align		4
        /*0004*/ 	.word	0xffffffff
	.align		4
        /*0008*/ 	.word	0x00000000
	.align		4
        /*000c*/ 	.word	0xfffffffe
	.align		4
        /*0010*/ 	.word	0x00000000
	.align		4
        /*0014*/ 	.word	0xfffffffd
	.align		4
        /*0018*/ 	.word	0x00000000
	.align		4
        /*001c*/ 	.word	0xfffffffc


//--------------------- .text._Z10matrix_mulIfEvPT_PKS0_S3_iii --------------------------
	.section	.text._Z10matrix_mulIfEvPT_PKS0_S3_iii,"ax",@progbits
	.align	128
        .global         _Z10matrix_mulIfEvPT_PKS0_S3_iii
        .type           _Z10matrix_mulIfEvPT_PKS0_S3_iii,@function
        .size           _Z10matrix_mulIfEvPT_PKS0_S3_iii,(.L_x_3 - _Z10matrix_mulIfEvPT_PKS0_S3_iii)
        .other          _Z10matrix_mulIfEvPT_PKS0_S3_iii,@"STO_CUDA_ENTRY STV_DEFAULT"
_Z10matrix_mulIfEvPT_PKS0_S3_iii:
.text._Z10matrix_mulIfEvPT_PKS0_S3_iii:
[----:B------:R-:W-:Y:S01]  /*0000*/  LDC R1, c[0x0][0x37c] ;  /* 0x0000df00ff017b82 */ /* 0x000fe20000000800 */
[----:B------:R-:W0:Y:S01]  /*0010*/  S2R R18, SR_CTAID.X ;  /* 0x0000000000127919 */ /* 0x000e220000002500 */
[----:B------:R-:W1:Y:S01]  /*0020*/  LDCU UR10, c[0x0][0x39c] ;  /* 0x00007380ff0a77ac */ /* 0x000e620008000800 */
[----:B------:R-:W-:Y:S01]  /*0030*/  HFMA2 R23, -RZ, RZ, 0, 0 ;  /* 0x00000000ff177431 */ /* 0x000fe200000001ff */
[----:B------:R-:W0:Y:S01]  /*0040*/  S2R R16, SR_TID.X ;  /* 0x0000000000107919 */ /* 0x000e220000002100 */
[----:B------:R-:W0:Y:S01]  /*0050*/  LDCU UR4, c[0x0][0x360] ;  /* 0x00006c00ff0477ac */ /* 0x000e220008000800 */
[----:B------:R-:W2:Y:S01]  /*0060*/  S2R R19, SR_CTAID.Y ;  /* 0x0000000000137919 */ /* 0x000ea20000002600 */
[----:B------:R-:W2:Y:S01]  /*0070*/  LDCU UR5, c[0x0][0x364] ;  /* 0x00006c80ff0577ac */ /* 0x000ea20008000800 */
[----:B------:R-:W2:Y:S01]  /*0080*/  S2R R17, SR_TID.Y ;  /* 0x0000000000117919 */ /* 0x000ea20000002200 */
[----:B------:R-:W3:Y:S01]  /*0090*/  LDCU UR14, c[0x0][0x3a0] ;  /* 0x00007400ff0e77ac */ /* 0x000ee20008000800 */
[----:B------:R-:W4:Y:S01]  /*00a0*/  LDCU.64 UR8, c[0x0][0x358] ;  /* 0x00006b00ff0877ac */ /* 0x000f220008000a00 */
[----:B-1----:R-:W-:Y:S01]  /*00b0*/  UISETP.GE.AND UP0, UPT, UR10, 0x1, UPT ;  /* 0x000000010a00788c */ /* 0x002fe2000bf06270 */
[----:B0-----:R-:W-:-:S02]  /*00c0*/  IMAD R18, R18, UR4, R16 ;  /* 0x0000000412127c24 */ /* 0x001fc4000f8e0210 */
[----:B--2---:R-:W-:-:S06]  /*00d0*/  IMAD R19, R19, UR5, R17 ;  /* 0x0000000513137c24 */ /* 0x004fcc000f8e0211 */
[----:B---34-:R-:W-:Y:S05]  /*00e0*/  BRA.U !UP0, `(.L_x_0) ;  /* 0x0000000508c87547 */ /* 0x018fea000b800000 */
[----:B------:R-:W0:Y:S01]  /*00f0*/  S2UR UR7, SR_CgaCtaId ;  /* 0x00000000000779c3 */ /* 0x000e220000008800 */
[----:B------:R-:W1:Y:S01]  /*0100*/  LDCU UR12, c[0x0][0x398] ;  /* 0x00007300ff0c77ac */ /* 0x000e620008000800 */
[----:B------:R-:W-:Y:S01]  /*0110*/  MOV R23, RZ ;  /* 0x000000ff00177202 */ /* 0x000fe20000000f00 */
[----:B------:R-:W-:Y:S01]  /*0120*/  IMAD R6, R19, UR10, R16 ;  /* 0x0000000a13067c24 */ /* 0x000fe2000f8e0210 */
[----:B------:R-:W2:Y:S04]  /*0130*/  LDCU UR11, c[0x0][0x3a0] ;  /* 0x00007400ff0b77ac */ /* 0x000ea80008000800 */
[----:B------:R-:W3:Y:S01]  /*0140*/  LDC R0, c[0x0][0x3a0] ;  /* 0x0000e800ff007b82 */ /* 0x000ee20000000800 */
[----:B------:R-:W-:Y:S01]  /*0150*/  UMOV UR5, 0x400 ;  /* 0x0000040000057882 */ /* 0x000fe20000000000 */
[----:B------:R-:W-:-:S02]  /*0160*/  UIADD3 UR4, UPT, UPT, UR10, 0x1f, URZ ;  /* 0x0000001f0a047890 */ /* 0x000fc4000fffe0ff */
[----:B------:R-:W-:Y:S02]  /*0170*/  UIADD3 UR6, UPT, UPT, UR5, 0x1000, URZ ;  /* 0x0000100005067890 */ /* 0x000fe4000fffe0ff */
[----:B------:R-:W-:Y:S02]  /*0180*/  USHF.R.U32.HI UR4, URZ, 0x5, UR4 ;  /* 0x00000005ff047899 */ /* 0x000fe40008011604 */
[----:B------:R-:W4:Y:S01]  /*0190*/  LDC.64 R20, c[0x0][0x388] ;  /* 0x0000e200ff147b82 */ /* 0x000f220000000a00 */
[----:B------:R-:W3:Y:S01]  /*01a0*/  LDCU UR13, c[0x0][0x39c] ;  /* 0x00007380ff0d77ac */ /* 0x000ee20008000800 */
[----:B-1----:R-:W-:Y:S01]  /*01b0*/  ISETP.GE.AND P1, PT, R19, UR12, PT ;  /* 0x0000000c13007c0c */ /* 0x002fe2000bf26270 */
[----:B------:R-:W-:Y:S01]  /*01c0*/  UIADD3 UR4, UPT, UPT, -UR4, URZ, URZ ;  /* 0x000000ff04047290 */ /* 0x000fe2000fffe1ff */
[----:B--2---:R-:W-:Y:S01]  /*01d0*/  IMAD R7, R17, UR11, R18 ;  /* 0x0000000b11077c24 */ /* 0x004fe2000f8e0212 */
[----:B0-----:R-:W-:Y:S02]  /*01e0*/  ULEA UR5, UR7, UR5, 0x18 ;  /* 0x0000000507057291 */ /* 0x001fe4000f8ec0ff */
[----:B------:R-:W-:-:S04]  /*01f0*/  ULEA UR6, UR7, UR6, 0x18 ;  /* 0x0000000607067291 */ /* 0x000fc8000f8ec0ff */
[C---:B------:R-:W-:Y:S02]  /*0200*/  LEA R5, R17.reuse, UR5, 0x7 ;  /* 0x0000000511057c11 */ /* 0x040fe4000f8e38ff */
[C---:B------:R-:W-:Y:S02]  /*0210*/  LEA R2, R16.reuse, UR6, 0x2 ;  /* 0x0000000610027c11 */ /* 0x040fe4000f8e10ff */
[----:B------:R-:W-:Y:S02]  /*0220*/  LEA R4, R16, R5, 0x2 ;  /* 0x0000000510047211 */ /* 0x000fe400078e10ff */
[----:B------:R-:W-:-:S07]  /*0230*/  LEA R3, R17, R2, 0x7 ;  /* 0x0000000211037211 */ /* 0x000fce00078e38ff */
.L_x_1:
[----:B---3--:R-:W-:Y:S01]  /*0240*/  ISETP.GE.AND P0, PT, R17, UR13, PT ;  /* 0x0000000d11007c0c */ /* 0x008fe2000bf06270 */
[----:B------:R-:W-:Y:S01]  /*0250*/  HFMA2 R22, -RZ, RZ, 0, 0 ;  /* 0x00000000ff167431 */ /* 0x000fe200000001ff */
[----:B------:R-:W-:Y:S01]  /*0260*/  ISETP.GE.OR P2, PT, R16, UR13, P1 ;  /* 0x0000000d10007c0c */ /* 0x000fe20008f46670 */
[----:B----4-:R-:W-:Y:S01]  /*0270*/  IMAD.WIDE R8, R6, 0x4, R20 ;  /* 0x0000000406087825 */ /* 0x010fe200078e0214 */
[----:B------:R-:W-:Y:S02]  /*0280*/  ISETP.GE.OR P0, PT, R18, R0, P0 ;  /* 0x000000001200720c */ /* 0x000fe40000706670 */
[----:B------:R-:W-:-:S09]  /*0290*/  MOV R27, RZ ;  /* 0x000000ff001b7202 */ /* 0x000fd20000000f00 */
[----:B------:R-:W2:Y:S02]  /*02a0*/  @!P2 LDG.E R27, desc[UR8][R8.64] ;  /* 0x00000008081ba981 */ /* 0x000ea4000c1e1900 */
[----:B------:R-:W0:Y:S02]  /*02b0*/  @!P0 LDC.64 R10, c[0x0][0x390] ;  /* 0x0000e400ff0a8b82 */ /* 0x000e240000000a00 */
[----:B0-----:R-:W-:-:S05]  /*02c0*/  @!P0 IMAD.WIDE R10, R7, 0x4, R10 ;  /* 0x00000004070a8825 */ /* 0x001fca00078e020a */
[----:B------:R-:W3:Y:S04]  /*02d0*/  @!P0 LDG.E R22, desc[UR8][R10.64] ;  /* 0x000000080a168981 */ /* 0x000ee8000c1e1900 */
[----:B--2---:R-:W-:Y:S04]  /*02e0*/  STS [R4], R27 ;  /* 0x0000001b04007388 */ /* 0x004fe80000000800 */
[----:B---3--:R-:W-:Y:S01]  /*02f0*/  STS [R3], R22 ;  /* 0x0000001603007388 */ /* 0x008fe20000000800 */
[----:B------:R-:W-:Y:S06]  /*0300*/  BAR.SYNC.DEFER_BLOCKING 0x0 ;  /* 0x0000000000007b1d */ /* 0x000fec0000010000 */
[----:B------:R-:W-:Y:S04]  /*0310*/  LDS R26, [R2] ;  /* 0x00000000021a7984 */ /* 0x000fe80000000800 */
[----:B------:R-:W0:Y:S04]  /*0320*/  LDS.128 R12, [R5] ;  /* 0x00000000050c7984 */ /* 0x000e280000000c00 */
[----:B------:R-:W1:Y:S04]  /*0330*/  LDS R29, [R2+0x80] ;  /* 0x00008000021d7984 */ /* 0x000e680000000800 */
[----:B------:R-:W2:Y:S04]  /*0340*/  LDS R25, [R2+0x100] ;  /* 0x0001000002197984 */ /* 0x000ea80000000800 */
[----:B------:R-:W3:Y:S04]  /*0350*/  LDS R24, [R2+0x180] ;  /* 0x0001800002187984 */ /* 0x000ee80000000800 */
[----:B------:R-:W-:Y:S04]  /*0360*/  LDS.128 R8, [R5+0x10] ;  /* 0x0000100005087984 */ /* 0x000fe80000000c00 */
[----:B------:R-:W-:Y:S01]  /*0370*/  LDS R22, [R2+0x280] ;  /* 0x0002800002167984 */ /* 0x000fe20000000800 */
[----:B0-----:R-:W-:-:S03]  /*0380*/  FFMA R12, R12, R26, R23 ;  /* 0x0000001a0c0c7223 */ /* 0x001fc60000000017 */
[----:B------:R-:W0:Y:S01]  /*0390*/  LDS R23, [R2+0x200] ;  /* 0x0002000002177984 */ /* 0x000e220000000800 */
[----:B-1----:R-:W-:-:S03]  /*03a0*/  FFMA R12, R29, R13, R12 ;  /* 0x0000000d1d0c7223 */ /* 0x002fc6000000000c */
[----:B------:R-:W-:Y:S01]  /*03b0*/  LDS R26, [R2+0xb80] ;  /* 0x000b8000021a7984 */ /* 0x000fe20000000800 */
[----:B--2---:R-:W-:-:S03]  /*03c0*/  FFMA R13, R25, R14, R12 ;  /* 0x0000000e190d7223 */ /* 0x004fc6000000000c */
[----:B------:R-:W1:Y:S01]  /*03d0*/  LDS R25, [R2+0x300] ;  /* 0x0003000002197984 */ /* 0x000e620000000800 */
[----:B---3--:R-:W-:-:S03]  /*03e0*/  FFMA R13, R24, R15, R13 ;  /* 0x0000000f180d7223 */ /* 0x008fc6000000000d */
[----:B------:R-:W2:Y:S01]  /*03f0*/  LDS R24, [R2+0x380] ;  /* 0x0003800002187984 */ /* 0x000ea20000000800 */
[----:B0-----:R-:W-:-:S03]  /*0400*/  FFMA R27, R8, R23, R13 ;  /* 0x00000017081b7223 */ /* 0x001fc6000000000d */
[----:B------:R-:W-:Y:S04]  /*0410*/  LDS R23, [R2+0x400] ;  /* 0x0004000002177984 */ /* 0x000fe80000000800 */
[----:B------:R-:W0:Y:S01]  /*0420*/  LDS.128 R12, [R5+0x20] ;  /* 0x00002000050c7984 */ /* 0x000e220000000c00 */
[----:B------:R-:W-:-:S03]  /*0430*/  FFMA R8, R22, R9, R27 ;  /* 0x0000000916087223 */ /* 0x000fc6000000001b */
[----:B------:R-:W3:Y:S01]  /*0440*/  LDS R22, [R2+0x480] ;  /* 0x0004800002167984 */ /* 0x000ee20000000800 */
[----:B-1----:R-:W-:-:S03]  /*0450*/  FFMA R9, R25, R10, R8 ;  /* 0x0000000a19097223 */ /* 0x002fc60000000008 */
[----:B------:R-:W1:Y:S01]  /*0460*/  LDS R25, [R2+0x500] ;  /* 0x0005000002197984 */ /* 0x000e620000000800 */
[----:B--2---:R-:W-:-:S03]  /*0470*/  FFMA R9, R24, R11, R9 ;  /* 0x0000000b18097223 */ /* 0x004fc60000000009 */
[----:B------:R-:W2:Y:S01]  /*0480*/  LDS R24, [R2+0x580] ;  /* 0x0005800002187984 */ /* 0x000ea20000000800 */
[----:B0-----:R-:W-:-:S03]  /*0490*/  FFMA R27, R12, R23, R9 ;  /* 0x000000170c1b7223 */ /* 0x001fc60000000009 */
[----:B------:R-:W-:Y:S04]  /*04a0*/  LDS R23, [R2+0x600] ;  /* 0x0006000002177984 */ /* 0x000fe80000000800 */
[----:B------:R-:W0:Y:S01]  /*04b0*/  LDS.128 R8, [R5+0x30] ;  /* 0x0000300005087984 */ /* 0x000e220000000c00 */
[----:B---3--:R-:W-:-:S03]  /*04c0*/  FFMA R12, R22, R13, R27 ;  /* 0x0000000d160c7223 */ /* 0x008fc6000000001b */
        /* <DEDUP_REMOVED lines=22> */
[----:B------:R-:W-:Y:S04]  /*0630*/  LDS R27, [R2+0xc00] ;  /* 0x000c0000021b7984 */ /* 0x000fe80000000800 */
[----:B------:R-:W-:Y:S01]  /*0640*/  LDS R24, [R2+0xc80] ;  /* 0x000c800002187984 */ /* 0x000fe20000000800 */
[----:B0-----:R-:W-:-:S03]  /*0650*/  FFMA R23, R8, R23, R13 ;  /* 0x0000001708177223 */ /* 0x001fc6000000000d */
[----:B------:R-:W0:Y:S01]  /*0660*/  LDS.128 R12, [R5+0x60] ;  /* 0x00006000050c7984 */ /* 0x000e220000000c00 */
[----:B---3--:R-:W-:-:S03]  /*0670*/  FFMA R22, R22, R9, R23 ;  /* 0x0000000916167223 */ /* 0x008fc60000000017 */
[----:B------:R-:W2:Y:S01]  /*0680*/  LDS R23, [R2+0xd00] ;  /* 0x000d000002177984 */ /* 0x000ea20000000800 */
[----:B-1----:R-:W-:-:S03]  /*0690*/  FFMA R25, R25, R10, R22 ;  /* 0x0000000a19197223 */ /* 0x002fc60000000016 */
[----:B------:R-:W1:Y:S01]  /*06a0*/  LDS R22, [R2+0xd80] ;  /* 0x000d800002167984 */ /* 0x000e620000000800 */
[----:B------:R-:W-:-:S03]  /*06b0*/  FFMA R11, R26, R11, R25 ;  /* 0x0000000b1a0b7223 */ /* 0x000fc60000000019 */
[----:B------:R-:W-:Y:S01]  /*06c0*/  LDS R25, [R2+0xe00] ;  /* 0x000e000002197984 */ /* 0x000fe20000000800 */
[----:B0-----:R-:W-:-:S03]  /*06d0*/  FFMA R27, R12, R27, R11 ;  /* 0x0000001b0c1b7223 */ /* 0x001fc6000000000b */
[----:B------:R-:W0:Y:S01]  /*06e0*/  LDS.128 R8, [R5+0x70] ;  /* 0x0000700005087984 */ /* 0x000e220000000c00 */
[----:B------:R-:W-:-:S03]  /*06f0*/  FFMA R24, R24, R13, R27 ;  /* 0x0000000d18187223 */ /* 0x000fc6000000001b */
[----:B------:R-:W3:Y:S04]  /*0700*/  LDS R27, [R2+0xe80] ;  /* 0x000e8000021b7984 */ /* 0x000ee80000000800 */
[----:B------:R-:W4:Y:S04]  /*0710*/  LDS R13, [R2+0xf00] ;  /* 0x000f0000020d7984 */ /* 0x000f280000000800 */
[----:B------:R-:W5:Y:S01]  /*0720*/  LDS R12, [R2+0xf80] ;  /* 0x000f8000020c7984 */ /* 0x000f620000000800 */
[----:B--2---:R-:W-:Y:S01]  /*0730*/  FFMA R23, R23, R14, R24 ;  /* 0x0000000e17177223 */ /* 0x004fe20000000018 */
[----:B------:R-:W-:-:S03]  /*0740*/  UIADD3 UR4, UPT, UPT, UR4, 0x1, URZ ;  /* 0x0000000104047890 */ /* 0x000fc6000fffe0ff */
[----:B-1----:R-:W-:Y:S01]  /*0750*/  FFMA R15, R22, R15, R23 ;  /* 0x0000000f160f7223 */ /* 0x002fe20000000017 */
[----:B------:R-:W-:Y:S01]  /*0760*/  UISETP.NE.AND UP0, UPT, UR4, URZ, UPT ;  /* 0x000000ff0400728c */ /* 0x000fe2000bf05270 */
[----:B------:R-:W-:Y:S02]  /*0770*/  IADD3 R17, PT, PT, R17, 0x20, RZ ;  /* 0x0000002011117810 */ /* 0x000fe40007ffe0ff */
[----:B------:R-:W-:Y:S02]  /*0780*/  IADD3 R6, PT, PT, R6, 0x20, RZ ;  /* 0x0000002006067810 */ /* 0x000fe40007ffe0ff */
[----:B------:R-:W-:Y:S02]  /*0790*/  IADD3 R16, PT, PT, R16, 0x20, RZ ;  /* 0x0000002010107810 */ /* 0x000fe40007ffe0ff */
[----:B------:R-:W-:Y:S01]  /*07a0*/  LEA R7, R0, R7, 0x5 ;  /* 0x0000000700077211 */ /* 0x000fe200078e28ff */
[----:B0-----:R-:W-:-:S04]  /*07b0*/  FFMA R8, R8, R25, R15 ;  /* 0x0000001908087223 */ /* 0x001fc8000000000f */
[----:B---3--:R-:W-:-:S04]  /*07c0*/  FFMA R8, R27, R9, R8 ;  /* 0x000000091b087223 */ /* 0x008fc80000000008 */
[----:B----4-:R-:W-:-:S04]  /*07d0*/  FFMA R13, R13, R10, R8 ;  /* 0x0000000a0d0d7223 */ /* 0x010fc80000000008 */
[----:B-----5:R-:W-:Y:S01]  /*07e0*/  FFMA R23, R12, R11, R13 ;  /* 0x0000000b0c177223 */ /* 0x020fe2000000000d */
[----:B------:R-:W-:Y:S06]  /*07f0*/  BAR.SYNC.DEFER_BLOCKING 0x0 ;  /* 0x0000000000007b1d */ /* 0x000fec0000010000 */
[----:B------:R-:W-:Y:S05]  /*0800*/  BRA.U UP0, `(.L_x_1) ;  /* 0xfffffff9008c7547 */ /* 0x000fea000b83ffff */
.L_x_0:
[----:B------:R-:W0:Y:S01]  /*0810*/  LDCU UR4, c[0x0][0x398] ;  /* 0x00007300ff0477ac */ /* 0x000e220008000800 */
[----:B------:R-:W-:-:S04]  /*0820*/  ISETP.GE.AND P0, PT, R18, UR14, PT ;  /* 0x0000000e12007c0c */ /* 0x000fc8000bf06270 */
[----:B0-----:R-:W-:-:S13]  /*0830*/  ISETP.GE.OR P0, PT, R19, UR4, P0 ;  /* 0x0000000413007c0c */ /* 0x001fda0008706670 */
[----:B------:R-:W-:Y:S05]  /*0840*/  @P0 EXIT ;  /* 0x000000000000094d */ /* 0x000fea0003800000 */
[----:B------:R-:W0:Y:S01]  /*0850*/  LDC.64 R2, c[0x0][0x380] ;  /* 0x0000e000ff027b82 */ /* 0x000e220000000a00 */
[----:B------:R-:W-:-:S04]  /*0860*/  IMAD R19, R19, UR14, R18 ;  /* 0x0000000e13137c24 */ /* 0x000fc8000f8e0212 */
[----:B0-----:R-:W-:-:S05]  /*0870*/  IMAD.WIDE R2, R19, 0x4, R2 ;  /* 0x0000000413027825 */ /* 0x001fca00078e0202 */
[----:B------:R-:W-:Y:S01]  /*0880*/  STG.E desc[UR8][R2.64], R23 ;  /* 0x0000001702007986 */ /* 0x000fe2000c101908 */
[----:B------:R-:W-:Y:S05]  /*0890*/  EXIT ;  /* 0x000000000000794d */ /* 0x000fea0003800000 */
.L_x_2:
[----:B------:R-:W-:-:S00]  /*08a0*/  BRA `(.L_x_2) ;  /* 0xfffffffc00fc7947 */ /* 0x000fc0000383ffff */
[----:B------:R-:W-:-:S00]  /*08b0*/  NOP ;  /* 0x0000000000007918 */ /* 0x000fc00000000000 */
        /* <DEDUP_REMOVED lines=12> */
.L_x_3:


//--------------------- .nv.shared._Z10matrix_mulIfEvPT_PKS0_S3_iii --------------------------
	.section	.nv.shared._Z10matrix_mulIfEvPT_PKS0_S3_iii,"aw",@nobits
	.sectionflags	@""
	.align	4
.nv.shared._Z10matrix_mulIfEvPT_PKS0_S3_iii:
	.zero		9216


//--------------------- .nv.shared.reserved.0     --------------------------
	.section	.nv.shared.reserved.0,"aw",@nobits
	.weak		__nv_reservedSMEM_offset_0_alias
	.size		__nv_reservedSMEM_offset_0_alias, 0, 64
	.other		__nv_reservedSMEM_offset_0_alias,@"STO_CUDA_RESERVED_SHARED STV_DEFAULT"
__nv_reservedSMEM_offset_0_alias:
	.zero		0
	.zero		64


//--------------------- .nv.constant0._Z10matrix_mulIfEvPT_PKS0_S3_iii --------------------------
	.section	.nv.constant0._Z10matrix_mulIfEvPT_PKS0_S3_iii,"a",@progbits
	.sectionflags	@""
	.align	4
.nv.constant0._Z10matrix_mulIfEvPT_PKS0_S3_iii:
	.zero		932


//--------------------- SYMBOLS --------------------------

	.type		.nv.reservedSmem.offset0,@object
	.size		.nv.reservedSmem.offset0,0x4
	.type		.nv.reservedSmem.cap,@object
	.size		.nv.reservedSmem.cap,0x4
